	.headerflags	@"EF_CUDA_TEXMODE_UNIFIED EF_CUDA_64BIT_ADDRESS EF_CUDA_ACCELERATORS EF_CUDA_SM90 EF_CUDA_VIRTUAL_SM(EF_CUDA_SM90)"
	.elftype	@"ET_EXEC"


//--------------------- .nv.info                  --------------------------
	.section	.nv.info,"",@"SHT_CUDA_INFO"
	.align	4


	//----- nvinfo : EIATTR_REGCOUNT
	.align		4
        /*0000*/ 	.byte	0x04, 0x2f
        /*0002*/ 	.short	(.L_3 - .L_2)
	.align		4
.L_2:
        /*0004*/ 	.word	index@(triton_poi_fused__native_batch_norm_legit_no_training_add_convolution_max_pool2d_with_indices_native_batch_norm_backward_relu_27)
        /*0008*/ 	.word	0x00000018


	//----- nvinfo : EIATTR_MIN_STACK_SIZE
	.align		4
.L_3:
        /*000c*/ 	.byte	0x04, 0x12
        /*000e*/ 	.short	(.L_5 - .L_4)
	.align		4
.L_4:
        /*0010*/ 	.word	index@(triton_poi_fused__native_batch_norm_legit_no_training_add_convolution_max_pool2d_with_indices_native_batch_norm_backward_relu_27)
        /*0014*/ 	.word	0x00000000


	//----- nvinfo : EIATTR_FRAME_SIZE
	.align		4
.L_5:
        /*0018*/ 	.byte	0x04, 0x11
        /*001a*/ 	.short	(.L_7 - .L_6)
	.align		4
.L_6:
        /*001c*/ 	.word	index@(triton_poi_fused__native_batch_norm_legit_no_training_add_convolution_max_pool2d_with_indices_native_batch_norm_backward_relu_27)
        /*0020*/ 	.word	0x00000000


	//----- nvinfo : EIATTR_MIN_STACK_SIZE
	.align		4
.L_7:
        /*0024*/ 	.byte	0x04, 0x12
        /*0026*/ 	.short	(.L_9 - .L_8)
	.align		4
.L_8:
        /*0028*/ 	.word	index@(triton_poi_fused__native_batch_norm_legit_no_training_add_convolution_max_pool2d_with_indices_native_batch_norm_backward_relu_27)
        /*002c*/ 	.word	0x00000000
.L_9:


//--------------------- .nv.info.triton_poi_fused__native_batch_norm_legit_no_training_add_convolution_max_pool2d_with_indices_native_batch_norm_backward_relu_27 --------------------------
	.section	.nv.info.triton_poi_fused__native_batch_norm_legit_no_training_add_convolution_max_pool2d_with_indices_native_batch_norm_backward_relu_27,"",@"SHT_CUDA_INFO"
	.sectionflags	@""
	.align	4


	//----- nvinfo : EIATTR_CUDA_API_VERSION
	.align		4
        /*0000*/ 	.byte	0x04, 0x37
        /*0002*/ 	.short	(.L_11 - .L_10)
.L_10:
        /*0004*/ 	.word	0x0000007c


	//----- nvinfo : EIATTR_KPARAM_INFO
	.align		4
.L_11:
        /*0008*/ 	.byte	0x04, 0x17
        /*000a*/ 	.short	(.L_13 - .L_12)
.L_12:
        /*000c*/ 	.word	0x00000000
        /*0010*/ 	.short	0x000a
        /*0012*/ 	.short	0x0050
        /*0014*/ 	.byte	0x00, 0xf0, 0x11, 0x00


	//----- nvinfo : EIATTR_KPARAM_INFO
	.align		4
.L_13:
        /*0018*/ 	.byte	0x04, 0x17
        /*001a*/ 	.short	(.L_15 - .L_14)
.L_14:
        /*001c*/ 	.word	0x00000000
        /*0020*/ 	.short	0x0009
        /*0022*/ 	.short	0x0048
        /*0024*/ 	.byte	0x00, 0xf4, 0x21, 0x00


	//----- nvinfo : EIATTR_KPARAM_INFO
	.align		4
.L_15:
        /*0028*/ 	.byte	0x04, 0x17
        /*002a*/ 	.short	(.L_17 - .L_16)
.L_16:
        /*002c*/ 	.word	0x00000000
        /*0030*/ 	.short	0x0008
        /*0032*/ 	.short	0x0040
        /*0034*/ 	.byte	0x00, 0xf4, 0x21, 0x00


	//----- nvinfo : EIATTR_KPARAM_INFO
	.align		4
.L_17:
        /*0038*/ 	.byte	0x04, 0x17
        /*003a*/ 	.short	(.L_19 - .L_18)
.L_18:
        /*003c*/ 	.word	0x00000000
        /*0040*/ 	.short	0x0007
        /*0042*/ 	.short	0x0038
        /*0044*/ 	.byte	0x00, 0xf4, 0x21, 0x00


	//----- nvinfo : EIATTR_KPARAM_INFO
	.align		4
.L_19:
        /*0048*/ 	.byte	0x04, 0x17
        /*004a*/ 	.short	(.L_21 - .L_20)
.L_20:
        /*004c*/ 	.word	0x00000000
        /*0050*/ 	.short	0x0006
        /*0052*/ 	.short	0x0030
        /*0054*/ 	.byte	0x00, 0xf4, 0x21, 0x00


	//----- nvinfo : EIATTR_KPARAM_INFO
	.align		4
.L_21:
        /*0058*/ 	.byte	0x04, 0x17
        /*005a*/ 	.short	(.L_23 - .L_22)
.L_22:
        /*005c*/ 	.word	0x00000000
        /*0060*/ 	.short	0x0005
        /*0062*/ 	.short	0x0028
        /*0064*/ 	.byte	0x00, 0xf4, 0x21, 0x00


	//----- nvinfo : EIATTR_KPARAM_INFO
	.align		4
.L_23:
        /*0068*/ 	.byte	0x04, 0x17
        /*006a*/ 	.short	(.L_25 - .L_24)
.L_24:
        /*006c*/ 	.word	0x00000000
        /*0070*/ 	.short	0x0004
        /*0072*/ 	.short	0x0020
        /*0074*/ 	.byte	0x00, 0xf4, 0x21, 0x00


	//----- nvinfo : EIATTR_KPARAM_INFO
	.align		4
.L_25:
        /*0078*/ 	.byte	0x04, 0x17
        /*007a*/ 	.short	(.L_27 - .L_26)
.L_26:
        /*007c*/ 	.word	0x00000000
        /*0080*/ 	.short	0x0003
        /*0082*/ 	.short	0x0018
        /*0084*/ 	.byte	0x00, 0xf4, 0x21, 0x00


	//----- nvinfo : EIATTR_KPARAM_INFO
	.align		4
.L_27:
        /*0088*/ 	.byte	0x04, 0x17
        /*008a*/ 	.short	(.L_29 - .L_28)
.L_28:
        /*008c*/ 	.word	0x00000000
        /*0090*/ 	.short	0x0002
        /*0092*/ 	.short	0x0010
        /*0094*/ 	.byte	0x00, 0xf4, 0x21, 0x00


	//----- nvinfo : EIATTR_KPARAM_INFO
	.align		4
.L_29:
        /*0098*/ 	.byte	0x04, 0x17
        /*009a*/ 	.short	(.L_31 - .L_30)
.L_30:
        /*009c*/ 	.word	0x00000000
        /*00a0*/ 	.short	0x0001
        /*00a2*/ 	.short	0x0008
        /*00a4*/ 	.byte	0x00, 0xf4, 0x21, 0x00


	//----- nvinfo : EIATTR_KPARAM_INFO
	.align		4
.L_31:
        /*00a8*/ 	.byte	0x04, 0x17
        /*00aa*/ 	.short	(.L_33 - .L_32)
.L_32:
        /*00ac*/ 	.word	0x00000000
        /*00b0*/ 	.short	0x0000
        /*00b2*/ 	.short	0x0000
        /*00b4*/ 	.byte	0x00, 0xf4, 0x21, 0x00


	//----- nvinfo : EIATTR_SPARSE_MMA_MASK
	.align		4
.L_33:
        /*00b8*/ 	.byte	0x03, 0x50
        /*00ba*/ 	.short	0x0000


	//----- nvinfo : EIATTR_MAXREG_COUNT
	.align		4
        /*00bc*/ 	.byte	0x03, 0x1b
        /*00be*/ 	.short	0x00ff


	//----- nvinfo : EIATTR_EXIT_INSTR_OFFSETS
	.align		4
        /*00c0*/ 	.byte	0x04, 0x1c
        /*00c2*/ 	.short	(.L_35 - .L_34)


	//   ....[0]....
.L_34:
        /*00c4*/ 	.word	0x000007d0


	//----- nvinfo : EIATTR_REQNTID
	.align		4
.L_35:
        /*00c8*/ 	.byte	0x04, 0x10
        /*00ca*/ 	.short	(.L_37 - .L_36)
.L_36:
        /*00cc*/ 	.word	0x00000100
        /*00d0*/ 	.word	0x00000001
        /*00d4*/ 	.word	0x00000001


	//----- nvinfo : EIATTR_CBANK_PARAM_SIZE
	.align		4
.L_37:
        /*00d8*/ 	.byte	0x03, 0x19
        /*00da*/ 	.short	0x0054


	//----- nvinfo : EIATTR_PARAM_CBANK
	.align		4
        /*00dc*/ 	.byte	0x04, 0x0a
        /*00de*/ 	.short	(.L_39 - .L_38)
	.align		4
.L_38:
        /*00e0*/ 	.word	index@(.nv.constant0.triton_poi_fused__native_batch_norm_legit_no_training_add_convolution_max_pool2d_with_indices_native_batch_norm_backward_relu_27)
        /*00e4*/ 	.short	0x0210
        /*00e6*/ 	.short	0x0054


	//----- nvinfo : EIATTR_SW_WAR
	.align		4
.L_39:
        /*00e8*/ 	.byte	0x04, 0x36
        /*00ea*/ 	.short	(.L_41 - .L_40)
.L_40:
        /*00ec*/ 	.word	0x00000008
.L_41:


//--------------------- .nv.callgraph             --------------------------
	.section	.nv.callgraph,"",@"SHT_CUDA_CALLGRAPH"
	.align	4
	.sectionentsize	8
	.align		4
        /*0000*/ 	.word	0x00000000
	.align		4
        /*0004*/ 	.word	0xffffffff
	.align		4
        /*0008*/ 	.word	0x00000000
	.align		4
        /*000c*/ 	.word	0xfffffffe
	.align		4
        /*0010*/ 	.word	0x00000000
	.align		4
        /*0014*/ 	.word	0xfffffffd
	.align		4
        /*0018*/ 	.word	0x00000000
	.align		4
        /*001c*/ 	.word	0xfffffffc


//--------------------- .nv.constant4             --------------------------
	.section	.nv.constant4,"a",@progbits
	.align	8
	.align		8
.nv.constant4:
        /*0000*/ 	.dword	_$_str
	.align		8
        /*0008*/ 	.dword	_$_str_$_2


//--------------------- .text.triton_poi_fused__native_batch_norm_legit_no_training_add_convolution_max_pool2d_with_indices_native_batch_norm_backward_relu_27 --------------------------
	.section	.text.triton_poi_fused__native_batch_norm_legit_no_training_add_convolution_max_pool2d_with_indices_native_batch_norm_backward_relu_27,"ax",@progbits
	.align	128
        .global         triton_poi_fused__native_batch_norm_legit_no_training_add_convolution_max_pool2d_with_indices_native_batch_norm_backward_relu_27
        .type           triton_poi_fused__native_batch_norm_legit_no_training_add_convolution_max_pool2d_with_indices_native_batch_norm_backward_relu_27,@function
        .size           triton_poi_fused__native_batch_norm_legit_no_training_add_convolution_max_pool2d_with_indices_native_batch_norm_backward_relu_27,(.L_x_1 - triton_poi_fused__native_batch_norm_legit_no_training_add_convolution_max_pool2d_with_indices_native_batch_norm_backward_relu_27)
        .other          triton_poi_fused__native_batch_norm_legit_no_training_add_convolution_max_pool2d_with_indices_native_batch_norm_backward_relu_27,@"STO_CUDA_ENTRY STV_DEFAULT"
triton_poi_fused__native_batch_norm_legit_no_training_add_convolution_max_pool2d_with_indices_native_batch_norm_backward_relu_27:
.text.triton_poi_fused__native_batch_norm_legit_no_training_add_convolution_max_pool2d_with_indices_native_batch_norm_backward_relu_27:
[----:B------:R-:W-:Y:S01]  /*0000*/  LDC R1, c[0x0][0x28] ;  /* 0x00000a00ff017b82 */ /* 0x000fe20000000800 */
[----:B------:R-:W1:Y:S07]  /*0010*/  S2R R0, SR_TID.X ;  /* 0x0000000000007919 */ /* 0x000e6e0000002100 */
[----:B------:R-:W2:Y:S01]  /*0020*/  LDC.64 R4, c[0x0][0x218] ;  /* 0x00008600ff047b82 */ /* 0x000ea20000000a00 */
[----:B------:R-:W-:Y:S01]  /*0030*/  ULDC.64 UR4, c[0x0][0x208] ;  /* 0x0000820000047ab9 */ /* 0x000fe20000000a00 */
[----:B------:R-:W-:Y:S01]  /*0040*/  ULDC.64 UR6, c[0x0][0x248] ;  /* 0x0000920000067ab9 */ /* 0x000fe20000000a00 */
[----:B------:R-:W3:Y:S01]  /*0050*/  S2R R7, SR_CTAID.X ;  /* 0x0000000000077919 */ /* 0x000ee20000002500 */
[----:B-1----:R-:W-:Y:S01]  /*0060*/  IMAD.SHL.U32 R0, R0, 0x2, RZ ;  /* 0x0000000200007824 */ /* 0x002fe200078e00ff */
[----:B---3--:R-:W-:-:S04]  /*0070*/  SHF.R.S32.HI R2, RZ, 0x16, R7 ;  /* 0x00000016ff027819 */ /* 0x008fc80000011407 */
[----:B------:R-:W-:-:S05]  /*0080*/  LOP3.LUT R0, R0, 0x1fe, RZ, 0xc0, !PT ;  /* 0x000001fe00007812 */ /* 0x000fca00078ec0ff */
[----:B------:R-:W-:-:S05]  /*0090*/  IMAD R0, R7, 0x200, R0 ;  /* 0x0000020007007824 */ /* 0x000fca00078e0200 */
[----:B------:R-:W-:-:S04]  /*00a0*/  SHF.R.S32.HI R3, RZ, 0x1f, R0 ;  /* 0x0000001fff037819 */ /* 0x000fc80000011400 */
[----:B------:R-:W-:-:S04]  /*00b0*/  LEA.HI R3, R3, R0, RZ, 0x4 ;  /* 0x0000000003037211 */ /* 0x000fc800078f20ff */
[C---:B------:R-:W-:Y:S01]  /*00c0*/  LOP3.LUT R7, R3.reuse, 0x7ffffff0, RZ, 0xc0, !PT ;  /* 0x7ffffff003077812 */ /* 0x040fe200078ec0ff */
[----:B------:R-:W-:Y:S01]  /*00d0*/  IMAD.SHL.U32 R6, R3, 0x4, RZ ;  /* 0x0000000403067824 */ /* 0x000fe200078e00ff */
[----:B------:R-:W-:Y:S01]  /*00e0*/  SGXT R3, R2, 0x1 ;  /* 0x000000010203781a */ /* 0x000fe20000000200 */
[C---:B------:R-:W-:Y:S02]  /*00f0*/  VIADD R2, R0.reuse, 0x1 ;  /* 0x0000000100027836 */ /* 0x040fe40000000000 */
[----:B------:R-:W-:Y:S01]  /*0100*/  IMAD.IADD R7, R0, 0x1, -R7 ;  /* 0x0000000100077824 */ /* 0x000fe200078e0a07 */
[----:B------:R-:W-:Y:S02]  /*0110*/  LOP3.LUT R10, R6, 0xffffffc0, RZ, 0xc0, !PT ;  /* 0xffffffc0060a7812 */ /* 0x000fe400078ec0ff */
[C---:B------:R-:W-:Y:S02]  /*0120*/  LEA.HI R6, R3.reuse, R2, RZ, 0x4 ;  /* 0x0000000203067211 */ /* 0x040fe400078f20ff */
[----:B------:R-:W-:Y:S01]  /*0130*/  LEA.HI R3, R3, R0, RZ, 0x8 ;  /* 0x0000000003037211 */ /* 0x000fe200078f40ff */
[----:B------:R-:W-:Y:S01]  /*0140*/  IMAD R11, R7, 0x2, R10 ;  /* 0x00000002070b7824 */ /* 0x000fe200078e020a */
[----:B------:R-:W-:-:S03]  /*0150*/  LOP3.LUT R7, R6, 0x7ffffff0, RZ, 0xc0, !PT ;  /* 0x7ffffff006077812 */ /* 0x000fc600078ec0ff */
[----:B--2---:R-:W-:-:S04]  /*0160*/  IMAD.WIDE R16, R11, 0x4, R4 ;  /* 0x000000040b107825 */ /* 0x004fc800078e0204 */
[----:B------:R-:W-:Y:S01]  /*0170*/  IMAD.IADD R2, R2, 0x1, -R7 ;  /* 0x0000000102027824 */ /* 0x000fe200078e0a07 */
[----:B------:R-:W2:Y:S01]  /*0180*/  LDG.E.EL R8, desc[UR4][R16.64] ;  /* 0x0000000410087981 */ /* 0x000ea2000c2e1900 */
[----:B------:R-:W1:Y:S01]  /*0190*/  LDC.64 R6, c[0x0][0x230] ;  /* 0x00008c00ff067b82 */ /* 0x000e620000000a00 */
[----:B------:R-:W-:Y:S02]  /*01a0*/  VIADD R19, R11, 0x20 ;  /* 0x000000200b137836 */ /* 0x000fe40000000000 */
[----:B------:R3:W2:Y:S01]  /*01b0*/  LDG.E.EL R9, desc[UR4][R16.64+0x4] ;  /* 0x0000040410097981 */ /* 0x0006a2000c2e1900 */
[----:B------:R-:W-:Y:S01]  /*01c0*/  SHF.R.S32.HI R3, RZ, 0x8, R3 ;  /* 0x00000008ff037819 */ /* 0x000fe20000011403 */
[----:B------:R-:W-:-:S04]  /*01d0*/  IMAD.WIDE R18, R19, 0x4, R4 ;  /* 0x0000000413127825 */ /* 0x000fc800078e0204 */
[----:B------:R-:W-:Y:S01]  /*01e0*/  IMAD R21, R2, 0x2, R10 ;  /* 0x0000000202157824 */ /* 0x000fe200078e020a */
[----:B------:R-:W-:Y:S01]  /*01f0*/  LEA.HI R2, R3, R3, RZ, 0x7 ;  /* 0x0000000303027211 */ /* 0x000fe200078f38ff */
[----:B------:R-:W-:Y:S01]  /*0200*/  VIADD R11, R11, 0x21 ;  /* 0x000000210b0b7836 */ /* 0x000fe20000000000 */
[----:B------:R-:W4:Y:S01]  /*0210*/  LDG.E.EL R12, desc[UR4][R18.64] ;  /* 0x00000004120c7981 */ /* 0x000f22000c2e1900 */
[----:B------:R-:W-:Y:S01]  /*0220*/  IMAD.WIDE R14, R21, 0x4, R4 ;  /* 0x00000004150e7825 */ /* 0x000fe200078e0204 */
[----:B------:R-:W-:-:S03]  /*0230*/  LOP3.LUT R2, R2, 0xffffff80, RZ, 0xc0, !PT ;  /* 0xffffff8002027812 */ /* 0x000fc600078ec0ff */
[----:B------:R-:W-:Y:S01]  /*0240*/  IMAD.WIDE R10, R11, 0x4, R4 ;  /* 0x000000040b0a7825 */ /* 0x000fe200078e0204 */
[----:B------:R-:W5:Y:S03]  /*0250*/  LDG.E.EL R13, desc[UR4][R14.64] ;  /* 0x000000040e0d7981 */ /* 0x000f66000c2e1900 */
[----:B---3--:R-:W-:Y:S01]  /*0260*/  VIADD R17, R21, 0x20 ;  /* 0x0000002015117836 */ /* 0x008fe20000000000 */
[----:B------:R3:W5:Y:S01]  /*0270*/  LDG.E.EL R20, desc[UR4][R14.64+0x4] ;  /* 0x000004040e147981 */ /* 0x000762000c2e1900 */
[----:B------:R-:W-:Y:S02]  /*0280*/  IMAD.IADD R2, R3, 0x1, -R2 ;  /* 0x0000000103027824 */ /* 0x000fe400078e0a02 */
[----:B------:R-:W-:Y:S01]  /*0290*/  IMAD.WIDE R16, R17, 0x4, R4 ;  /* 0x0000000411107825 */ /* 0x000fe200078e0204 */
[----:B------:R1:W5:Y:S03]  /*02a0*/  LDG.E.EL R3, desc[UR4][R10.64] ;  /* 0x000000040a037981 */ /* 0x000366000c2e1900 */
[----:B-1----:R-:W-:-:S02]  /*02b0*/  IMAD.WIDE R6, R2, 0x4, R6 ;  /* 0x0000000402067825 */ /* 0x002fc400078e0206 */
[----:B------:R-:W5:Y:S01]  /*02c0*/  LDG.E.EL R17, desc[UR4][R16.64] ;  /* 0x0000000410117981 */ /* 0x000f62000c2e1900 */
[----:B---3--:R-:W1:Y:S01]  /*02d0*/  LDC.64 R14, c[0x0][0x228] ;  /* 0x00008a00ff0e7b82 */ /* 0x008e620000000a00 */
[----:B------:R-:W-:Y:S02]  /*02e0*/  VIADD R21, R21, 0x21 ;  /* 0x0000002115157836 */ /* 0x000fe40000000000 */
[----:B------:R-:W3:Y:S02]  /*02f0*/  LDG.E.EL R6, desc[UR4][R6.64] ;  /* 0x0000000406067981 */ /* 0x000ee4000c2e1900 */
[----:B------:R-:W-:-:S03]  /*0300*/  IMAD.WIDE R4, R21, 0x4, R4 ;  /* 0x0000000415047825 */ /* 0x000fc600078e0204 */
[----:B------:R-:W1:Y:S03]  /*0310*/  LDC.64 R10, c[0x0][0x238] ;  /* 0x00008e00ff0a7b82 */ /* 0x000e660000000a00 */
[----:B------:R1:W3:Y:S02]  /*0320*/  LDG.E.EL R4, desc[UR4][R4.64] ;  /* 0x0000000404047981 */ /* 0x0002e4000c2e1900 */
[----:B01----:R-:W-:Y:S02]  /*0330*/  IMAD.MOV.U32 R5, RZ, RZ, 0x3e800000 ;  /* 0x3e800000ff057424 */ /* 0x003fe400078e00ff */
[----:B------:R-:W-:-:S04]  /*0340*/  IMAD.WIDE R14, R2, 0x4, R14 ;  /* 0x00000004020e7825 */ /* 0x000fc800078e020e */
[----:B------:R-:W-:Y:S01]  /*0350*/  IMAD.WIDE R10, R2, 0x4, R10 ;  /* 0x00000004020a7825 */ /* 0x000fe200078e020a */
[C---:B--2---:R-:W-:Y:S02]  /*0360*/  FSETP.GT.AND P1, PT, R9.reuse, R8, PT ;  /* 0x000000080900720b */ /* 0x044fe40003f24000 */
[----:B------:R-:W-:Y:S02]  /*0370*/  FSETP.NAN.AND P0, PT, R9, R9, PT ;  /* 0x000000090900720b */ /* 0x000fe40003f08000 */
[----:B----4-:R-:W-:-:S09]  /*0380*/  FSETP.NAN.AND P2, PT, R12, R12, PT ;  /* 0x0000000c0c00720b */ /* 0x010fd20003f48000 */
[----:B------:R-:W-:Y:S02]  /*0390*/  @!P1 SEL R9, R9, R8, P0 ;  /* 0x0000000809099207 */ /* 0x000fe40000000000 */
[----:B------:R-:W-:Y:S02]  /*03a0*/  P2R R7, PR, RZ, 0x2 ;  /* 0x00000002ff077803 */ /* 0x000fe40000000000 */
[----:B------:R-:W-:Y:S02]  /*03b0*/  FSETP.GEU.AND P1, PT, R9, R12, PT ;  /* 0x0000000c0900720b */ /* 0x000fe40003f2e000 */
[----:B-----5:R-:W-:Y:S02]  /*03c0*/  FSETP.GT.AND P0, PT, R20, R13, PT ;  /* 0x0000000d1400720b */ /* 0x020fe40003f04000 */
[----:B------:R-:W-:Y:S02]  /*03d0*/  FSETP.NAN.AND P3, PT, R3, R3, PT ;  /* 0x000000030300720b */ /* 0x000fe40003f68000 */
[----:B------:R-:W-:-:S02]  /*03e0*/  @!P2 SEL R12, R12, R9, !P1 ;  /* 0x000000090c0ca207 */ /* 0x000fc40004800000 */
[----:B------:R-:W-:Y:S01]  /*03f0*/  FSETP.NAN.AND P5, PT, R20, R20, PT ;  /* 0x000000141400720b */ /* 0x000fe20003fa8000 */
[----:B------:R-:W0:Y:S01]  /*0400*/  LDC.64 R8, c[0x0][0x240] ;  /* 0x00009000ff087b82 */ /* 0x000e220000000a00 */
[----:B------:R-:W-:Y:S02]  /*0410*/  FSETP.NAN.AND P4, PT, R17, R17, PT ;  /* 0x000000111100720b */ /* 0x000fe40003f88000 */
[----:B------:R-:W-:Y:S01]  /*0420*/  FSETP.GEU.AND P2, PT, R12, R3, PT ;  /* 0x000000030c00720b */ /* 0x000fe20003f4e000 */
[----:B---3--:R-:W-:Y:S02]  /*0430*/  FADD R6, R6, 9.9999997473787516356e-06 ;  /* 0x3727c5ac06067421 */ /* 0x008fe40000000000 */
[----:B------:R-:W-:Y:S02]  /*0440*/  @!P0 SEL R20, R20, R13, P5 ;  /* 0x0000000d14148207 */ /* 0x000fe40002800000 */
[----:B------:R-:W2:Y:S01]  /*0450*/  LDG.E.EL R13, desc[UR4][R14.64] ;  /* 0x000000040e0d7981 */ /* 0x000ea2000c2e1900 */
[----:B------:R-:W-:-:S02]  /*0460*/  @!P3 FSEL R3, R3, R12, !P2 ;  /* 0x0000000c0303b208 */ /* 0x000fc40005000000 */
[----:B------:R-:W1:Y:S01]  /*0470*/  MUFU.SQRT R12, R6 ;  /* 0x00000006000c7308 */ /* 0x000e620000002000 */
[----:B------:R-:W-:Y:S02]  /*0480*/  FSETP.GEU.AND P3, PT, R20, R17, PT ;  /* 0x000000111400720b */ /* 0x000fe40003f6e000 */
[----:B------:R-:W-:Y:S02]  /*0490*/  FSETP.NAN.AND P5, PT, R4, R4, PT ;  /* 0x000000040400720b */ /* 0x000fe40003fa8000 */
[----:B------:R-:W-:-:S04]  /*04a0*/  @!P4 SEL R17, R17, R20, !P3 ;  /* 0x000000141111c207 */ /* 0x000fc80005800000 */
[----:B------:R-:W-:-:S07]  /*04b0*/  FSETP.GEU.AND P4, PT, R17, R4, PT ;  /* 0x000000041100720b */ /* 0x000fce0003f8e000 */
[----:B------:R-:W-:Y:S02]  /*04c0*/  @!P5 FSEL R4, R4, R17, !P4 ;  /* 0x000000110404d208 */ /* 0x000fe40006000000 */
[C---:B-1----:R-:W-:Y:S01]  /*04d0*/  FSETP.GT.AND P5, PT, R12.reuse, 8.50705917302346158658e+37, PT ;  /* 0x7e8000000c00780b */ /* 0x042fe20003fa4000 */
[----:B------:R-:W1:Y:S01]  /*04e0*/  LDC.64 R16, c[0x0][0x220] ;  /* 0x00008800ff107b82 */ /* 0x000e620000000a00 */
[----:B------:R-:W-:Y:S02]  /*04f0*/  FSETP.GEU.AND P6, PT, R12, 1.175494350822287508e-38, PT ;  /* 0x008000000c00780b */ /* 0x000fe40003fce000 */
[----:B------:R-:W-:-:S09]  /*0500*/  FSEL R5, R5, 1, P5 ;  /* 0x3f80000005057808 */ /* 0x000fd20002800000 */
[----:B------:R-:W-:Y:S01]  /*0510*/  @P5 FMUL R12, R12, 0.25 ;  /* 0x3e8000000c0c5820 */ /* 0x000fe20000400000 */
[----:B------:R-:W-:Y:S02]  /*0520*/  ISETP.NE.AND P5, PT, R7, RZ, PT ;  /* 0x000000ff0700720c */ /* 0x000fe40003fa5270 */
[----:B------:R-:W3:Y:S01]  /*0530*/  LDC.64 R6, c[0x0][0x210] ;  /* 0x00008400ff067b82 */ /* 0x000ee20000000a00 */
[----:B-1----:R-:W-:-:S06]  /*0540*/  IMAD.WIDE R16, R2, 0x4, R16 ;  /* 0x0000000402107825 */ /* 0x002fcc00078e0210 */
[----:B------:R-:W4:Y:S01]  /*0550*/  LDG.E.EL R16, desc[UR4][R16.64] ;  /* 0x0000000410107981 */ /* 0x000f22000c2e1900 */
[----:B---3--:R-:W-:-:S06]  /*0560*/  IMAD.WIDE R6, R0, 0x4, R6 ;  /* 0x0000000400067825 */ /* 0x008fcc00078e0206 */
[----:B------:R-:W4:Y:S01]  /*0570*/  LDG.E.64 R6, desc[UR4][R6.64] ;  /* 0x0000000406067981 */ /* 0x000f22000c1e1b00 */
[----:B0-----:R-:W-:-:S03]  /*0580*/  IMAD.WIDE R18, R2, 0x4, R8 ;  /* 0x0000000402127825 */ /* 0x001fc600078e0208 */
[----:B------:R0:W3:Y:S04]  /*0590*/  LDG.E.EL R8, desc[UR4][R10.64] ;  /* 0x000000040a087981 */ /* 0x0000e8000c2e1900 */
[----:B------:R-:W3:Y:S01]  /*05a0*/  LDG.E.EL R9, desc[UR4][R18.64] ;  /* 0x0000000412097981 */ /* 0x000ee2000c2e1900 */
[----:B------:R-:W-:-:S06]  /*05b0*/  @!P6 FMUL R12, R12, 16777216 ;  /* 0x4b8000000c0ce820 */ /* 0x000fcc0000400000 */
[----:B------:R-:W1:Y:S01]  /*05c0*/  MUFU.RCP R12, R12 ;  /* 0x0000000c000c7308 */ /* 0x000e620000001000 */
[----:B------:R-:W-:Y:S01]  /*05d0*/  @!P6 FMUL R5, R5, 16777216 ;  /* 0x4b8000000505e820 */ /* 0x000fe20000400000 */
[----:B0-----:R-:W-:Y:S02]  /*05e0*/  SEL R10, RZ, 0x1, !P5 ;  /* 0x00000001ff0a7807 */ /* 0x001fe40006800000 */
[----:B------:R-:W-:Y:S02]  /*05f0*/  SEL R11, RZ, 0x1, !P0 ;  /* 0x00000001ff0b7807 */ /* 0x000fe40004000000 */
[----:B------:R-:W-:Y:S01]  /*0600*/  SEL R10, R10, 0x2, P1 ;  /* 0x000000020a0a7807 */ /* 0x000fe20000800000 */
[----:B-1----:R-:W-:Y:S01]  /*0610*/  FMUL R15, R12, R5 ;  /* 0x000000050c0f7220 */ /* 0x002fe20000400000 */
[----:B------:R-:W-:Y:S02]  /*0620*/  SEL R11, R11, 0x2, P3 ;  /* 0x000000020b0b7807 */ /* 0x000fe40001800000 */
[----:B------:R-:W-:-:S02]  /*0630*/  SEL R10, R10, 0x3, P2 ;  /* 0x000000030a0a7807 */ /* 0x000fc40001000000 */
[----:B------:R-:W-:-:S05]  /*0640*/  SEL R11, R11, 0x3, P4 ;  /* 0x000000030b0b7807 */ /* 0x000fca0002000000 */
[----:B------:R-:W-:Y:S02]  /*0650*/  IMAD R11, R11, 0x100, R10 ;  /* 0x000001000b0b7824 */ /* 0x000fe400078e020a */
[--C-:B----4-:R-:W-:Y:S01]  /*0660*/  FADD R2, R6, R16.reuse ;  /* 0x0000001006027221 */ /* 0x110fe20000000000 */
[----:B------:R-:W-:Y:S02]  /*0670*/  FADD R17, R7, R16 ;  /* 0x0000001007117221 */ /* 0x000fe40000000000 */
[----:B------:R-:W0:Y:S01]  /*0680*/  LDC.64 R6, c[0x0][0x250] ;  /* 0x00009400ff067b82 */ /* 0x000e220000000a00 */
[----:B------:R-:W-:Y:S01]  /*0690*/  FADD R16, R2, R3 ;  /* 0x0000000302107221 */ /* 0x000fe20000000000 */
[----:B------:R-:W-:-:S06]  /*06a0*/  FADD R14, R17, R4 ;  /* 0x00000004110e7221 */ /* 0x000fcc0000000000 */
[----:B------:R-:W1:Y:S01]  /*06b0*/  LDC.64 R2, c[0x0][0x258] ;  /* 0x00009600ff027b82 */ /* 0x000e620000000a00 */
[C---:B--2---:R-:W-:Y:S01]  /*06c0*/  FADD R4, -R13.reuse, R16 ;  /* 0x000000100d047221 */ /* 0x044fe20000000100 */
[----:B------:R-:W-:-:S03]  /*06d0*/  FADD R5, -R13, R14 ;  /* 0x0000000e0d057221 */ /* 0x000fc60000000100 */
[-C--:B------:R-:W-:Y:S01]  /*06e0*/  FMUL R12, R4, R15.reuse ;  /* 0x0000000f040c7220 */ /* 0x080fe20000400000 */
[----:B------:R-:W-:-:S03]  /*06f0*/  FMUL R14, R5, R15 ;  /* 0x0000000f050e7220 */ /* 0x000fc60000400000 */
[C-C-:B---3--:R-:W-:Y:S01]  /*0700*/  FFMA R12, R8.reuse, R12, R9.reuse ;  /* 0x0000000c080c7223 */ /* 0x148fe20000000009 */
[----:B------:R-:W-:Y:S01]  /*0710*/  FFMA R14, R8, R14, R9 ;  /* 0x0000000e080e7223 */ /* 0x000fe20000000009 */
[----:B------:R-:W-:-:S03]  /*0720*/  IADD3 R8, P2, R0, UR6, RZ ;  /* 0x0000000600087c10 */ /* 0x000fc6000ff5e0ff */
[----:B------:R-:W-:Y:S02]  /*0730*/  FSETP.GEU.AND P0, PT, R12, RZ, PT ;  /* 0x000000ff0c00720b */ /* 0x000fe40003f0e000 */
[----:B------:R-:W-:Y:S01]  /*0740*/  FSETP.GEU.AND P1, PT, R14, RZ, PT ;  /* 0x000000ff0e00720b */ /* 0x000fe20003f2e000 */
[C---:B0-----:R-:W-:Y:S01]  /*0750*/  IMAD.WIDE R6, R0.reuse, 0x4, R6 ;  /* 0x0000000400067825 */ /* 0x041fe200078e0206 */
[----:B------:R-:W-:Y:S02]  /*0760*/  LEA.HI.X.SX32 R9, R0, UR7, 0x1, P2 ;  /* 0x0000000700097c11 */ /* 0x000fe400090f0eff */
[----:B------:R-:W-:Y:S02]  /*0770*/  FSEL R12, R12, RZ, P0 ;  /* 0x000000ff0c0c7208 */ /* 0x000fe40000000000 */
[----:B------:R-:W-:Y:S01]  /*0780*/  FSEL R13, R14, RZ, P1 ;  /* 0x000000ff0e0d7208 */ /* 0x000fe20000800000 */
[----:B-1----:R-:W-:Y:S01]  /*0790*/  IMAD.WIDE R2, R0, 0x4, R2 ;  /* 0x0000000400027825 */ /* 0x002fe200078e0202 */
[----:B------:R-:W-:Y:S04]  /*07a0*/  STG.E.U16 desc[UR4][R8.64], R11 ;  /* 0x0000000b08007986 */ /* 0x000fe8000c101504 */
[----:B------:R-:W-:Y:S04]  /*07b0*/  STG.E.64 desc[UR4][R6.64], R12 ;  /* 0x0000000c06007986 */ /* 0x000fe8000c101b04 */
[----:B------:R-:W-:Y:S01]  /*07c0*/  STG.E.64 desc[UR4][R2.64], R4 ;  /* 0x0000000402007986 */ /* 0x000fe2000c101b04 */
[----:B------:R-:W-:Y:S05]  /*07d0*/  EXIT ;  /* 0x000000000000794d */ /* 0x000fea0003800000 */
.L_x_0:
[----:B------:R-:W-:-:S00]  /*07e0*/  BRA `(.L_x_0) ;  /* 0xfffffffc00fc7947 */ /* 0x000fc0000383ffff */
[----:B------:R-:W-:-:S00]  /*07f0*/  NOP ;  /* 0x0000000000007918 */ /* 0x000fc00000000000 */
        /* <DEDUP_REMOVED lines=8> */
.L_x_1:


//--------------------- .nv.global.init           --------------------------
	.section	.nv.global.init,"aw",@progbits
.nv.global.init:
	.type		_$_str,@object
	.size		_$_str,(_$_str_$_2 - _$_str)
_$_str:
        /*0000*/ 	.byte	0x5f, 0x5f, 0x43, 0x55, 0x44, 0x41, 0x5f, 0x46, 0x54, 0x5a, 0x00
	.type		_$_str_$_2,@object
	.size		_$_str_$_2,(.L_1 - _$_str_$_2)
_$_str_$_2:
        /*000b*/ 	.byte	0x5f, 0x5f, 0x43, 0x55, 0x44, 0x41, 0x5f, 0x50, 0x52, 0x45, 0x43, 0x5f, 0x53, 0x51, 0x52, 0x54
        /*001b*/ 	.byte	0x00
.L_1:


//--------------------- .nv.constant0.triton_poi_fused__native_batch_norm_legit_no_training_add_convolution_max_pool2d_with_indices_native_batch_norm_backward_relu_27 --------------------------
	.section	.nv.constant0.triton_poi_fused__native_batch_norm_legit_no_training_add_convolution_max_pool2d_with_indices_native_batch_norm_backward_relu_27,"a",@progbits
	.sectionflags	@""
	.align	4
.nv.constant0.triton_poi_fused__native_batch_norm_legit_no_training_add_convolution_max_pool2d_with_indices_native_batch_norm_backward_relu_27:
	.zero		612
